//
// Generated by NVIDIA NVVM Compiler
//
// Compiler Build ID: CL-36424714
// Cuda compilation tools, release 13.0, V13.0.88
// Based on NVVM 20.0.0
//

.version 9.0
.target sm_100
.address_size 64

	// .globl	_Z18hello_world_kernelPii
.extern .func  (.param .b32 func_retval0) vprintf
(
	.param .b64 vprintf_param_0,
	.param .b64 vprintf_param_1
)
;
.global .align 1 .b8 $str[51] = {72, 101, 108, 108, 111, 32, 102, 114, 111, 109, 32, 71, 80, 85, 32, 116, 104, 114, 101, 97, 100, 32, 37, 100, 33, 32, 83, 101, 116, 116, 105, 110, 103, 32, 100, 95, 100, 97, 116, 97, 91, 37, 100, 93, 32, 61, 32, 37, 100, 10};

.visible .entry _Z18hello_world_kernelPii(
	.param .u64 .ptr .align 1 _Z18hello_world_kernelPii_param_0,
	.param .u32 _Z18hello_world_kernelPii_param_1
)
{
	.local .align 8 .b8 	__local_depot0[16];
	.reg .b64 	%SP;
	.reg .b64 	%SPL;
	.reg .pred 	%p<3>;
	.reg .b32 	%r<9>;
	.reg .b64 	%rd<9>;

	mov.u64 	%SPL, __local_depot0;
	cvta.local.u64 	%SP, %SPL;
	ld.param.u64 	%rd1, [_Z18hello_world_kernelPii_param_0];
	ld.param.u32 	%r3, [_Z18hello_world_kernelPii_param_1];
	mov.u32 	%r4, %ctaid.x;
	mov.u32 	%r5, %ntid.x;
	mov.u32 	%r6, %tid.x;
	mad.lo.s32 	%r1, %r4, %r5, %r6;
	setp.ge.s32 	%p1, %r1, %r3;
	@%p1 bra 	$L__BB0_3;
	cvta.to.global.u64 	%rd2, %rd1;
	mul.lo.s32 	%r2, %r1, %r1;
	mul.wide.s32 	%rd3, %r1, 4;
	add.s64 	%rd4, %rd2, %rd3;
	st.global.u32 	[%rd4], %r2;
	setp.gt.s32 	%p2, %r1, 9;
	@%p2 bra 	$L__BB0_3;
	add.u64 	%rd5, %SP, 0;
	add.u64 	%rd6, %SPL, 0;
	st.local.v2.u32 	[%rd6], {%r1, %r1};
	st.local.u32 	[%rd6+8], %r2;
	mov.u64 	%rd7, $str;
	cvta.global.u64 	%rd8, %rd7;
	{ // callseq 0, 0
	.param .b64 param0;
	st.param.b64 	[param0], %rd8;
	.param .b64 param1;
	st.param.b64 	[param1], %rd5;
	.param .b32 retval0;
	call.uni (retval0), 
	vprintf, 
	(
	param0, 
	param1
	);
	ld.param.b32 	%r7, [retval0];
	} // callseq 0
$L__BB0_3:
	ret;

}


// ===== COMPILED SASS (sm_100) =====

	.target	sm_100

	.elftype	@"ET_EXEC"


//--------------------- .note.nv.tkinfo           --------------------------
	.section	.note.nv.tkinfo,"",@"SHT_NOTE"
	.sectionflags	@"SHF_NOTE_NV_TKINFO"
	.tkinfo
        /*0018*/ 	.word	0x00000002
        /*0030*/ 	.string	""
        /*0030*/ 	.string	"ptxas"
        /*0030*/ 	.string	"Cuda compilation tools, release 13.0, V13.0.88"
        /*0030*/ 	.string	"Build cuda_13.0.r13.0/compiler.36424714_0"
        /*0030*/ 	.string	"-arch sm_100 -m 64 "



//--------------------- .note.nv.cuinfo           --------------------------
	.section	.note.nv.cuinfo,"",@"SHT_NOTE"
	.sectionflags	@"SHF_NOTE_NV_CUINFO"
        /*0018*/ 	.short	0x0002
        /*001a*/ 	.short	0x0064
        /*001c*/ 	.short	0x0082
	.zero		2


//--------------------- .nv.info                  --------------------------
	.section	.nv.info,"",@"SHT_CUDA_INFO"
	.align	4


	//----- nvinfo : EIATTR_REGCOUNT
	.align		4
        /*0000*/ 	.byte	0x04, 0x2f
        /*0002*/ 	.short	(.L_2 - .L_1)
	.align		4
.L_1:
        /*0004*/ 	.word	index@(_Z18hello_world_kernelPii)
        /*0008*/ 	.word	0x00000018


	//----- nvinfo : EIATTR_FRAME_SIZE
	.align		4
.L_2:
        /*000c*/ 	.byte	0x04, 0x11
        /*000e*/ 	.short	(.L_4 - .L_3)
	.align		4
.L_3:
        /*0010*/ 	.word	index@(_Z18hello_world_kernelPii)
        /*0014*/ 	.word	0x00000010


	//----- nvinfo : EIATTR_MIN_STACK_SIZE
	.align		4
.L_4:
        /*0018*/ 	.byte	0x04, 0x12
        /*001a*/ 	.short	(.L_6 - .L_5)
	.align		4
.L_5:
        /*001c*/ 	.word	index@(_Z18hello_world_kernelPii)
        /*0020*/ 	.word	0x00000010
.L_6:


//--------------------- .nv.compat                --------------------------
	.section	.nv.compat,"",@"SHT_CUDA_COMPAT_INFO"
	.align	4
        /*0000*/ 	.byte	0x02, 0x09, 0x00, 0x00, 0x02, 0x02, 0x01, 0x00, 0x02, 0x05, 0x05, 0x00, 0x03, 0x07, 0x01, 0x01
        /*0010*/ 	.byte	0x02, 0x03, 0x00, 0x00, 0x02, 0x06, 0x01, 0x00, 0x04, 0x0b, 0x08, 0x00, 0x09, 0x00, 0x00, 0x00
        /*0020*/ 	.byte	0x00, 0x00, 0x00, 0x00


//--------------------- .nv.info._Z18hello_world_kernelPii --------------------------
	.section	.nv.info._Z18hello_world_kernelPii,"",@"SHT_CUDA_INFO"
	.sectionflags	@""
	.align	4


	//----- nvinfo : EIATTR_CUDA_API_VERSION
	.align		4
        /*0000*/ 	.byte	0x04, 0x37
        /*0002*/ 	.short	(.L_8 - .L_7)
.L_7:
        /*0004*/ 	.word	0x00000082


	//----- nvinfo : EIATTR_KPARAM_INFO
	.align		4
.L_8:
        /*0008*/ 	.byte	0x04, 0x17
        /*000a*/ 	.short	(.L_10 - .L_9)
.L_9:
        /*000c*/ 	.word	0x00000000
        /*0010*/ 	.short	0x0001
        /*0012*/ 	.short	0x0008
        /*0014*/ 	.byte	0x00, 0xf0, 0x11, 0x00


	//----- nvinfo : EIATTR_KPARAM_INFO
	.align		4
.L_10:
        /*0018*/ 	.byte	0x04, 0x17
        /*001a*/ 	.short	(.L_12 - .L_11)
.L_11:
        /*001c*/ 	.word	0x00000000
        /*0020*/ 	.short	0x0000
        /*0022*/ 	.short	0x0000
        /*0024*/ 	.byte	0x00, 0xf5, 0x21, 0x00


	//----- nvinfo : EIATTR_SPARSE_MMA_MASK
	.align		4
.L_12:
        /*0028*/ 	.byte	0x03, 0x50
        /*002a*/ 	.short	0x0000


	//----- nvinfo : EIATTR_MAXREG_COUNT
	.align		4
        /*002c*/ 	.byte	0x03, 0x1b
        /*002e*/ 	.short	0x00ff


	//----- nvinfo : EIATTR_EXTERNS
	.align		4
        /*0030*/ 	.byte	0x04, 0x0f
        /*0032*/ 	.short	(.L_14 - .L_13)


	//   ....[0]....
	.align		4
.L_13:
        /*0034*/ 	.word	index@(vprintf)


	//----- nvinfo : EIATTR_MERCURY_ISA_VERSION
	.align		4
.L_14:
        /*0038*/ 	.byte	0x03, 0x5f
        /*003a*/ 	.short	0x0101


	//----- nvinfo : EIATTR_VRC_CTA_INIT_COUNT
	.align		4
        /*003c*/ 	.byte	0x02, 0x4a
	.zero		1
	.zero		1


	//----- nvinfo : EIATTR_SYSCALL_OFFSETS
	.align		4
        /*0040*/ 	.byte	0x04, 0x46
        /*0042*/ 	.short	(.L_16 - .L_15)


	//   ....[0]....
.L_15:
        /*0044*/ 	.word	0x000001d0


	//----- nvinfo : EIATTR_EXIT_INSTR_OFFSETS
	.align		4
.L_16:
        /*0048*/ 	.byte	0x04, 0x1c
        /*004a*/ 	.short	(.L_18 - .L_17)


	//   ....[0]....
.L_17:
        /*004c*/ 	.word	0x000000c0


	//   ....[1]....
        /*0050*/ 	.word	0x00000130


	//   ....[2]....
        /*0054*/ 	.word	0x000001e0


	//----- nvinfo : EIATTR_CRS_STACK_SIZE
	.align		4
.L_18:
        /*0058*/ 	.byte	0x04, 0x1e
        /*005a*/ 	.short	(.L_20 - .L_19)
.L_19:
        /*005c*/ 	.word	0x00000000


	//----- nvinfo : EIATTR_CBANK_PARAM_SIZE
	.align		4
.L_20:
        /*0060*/ 	.byte	0x03, 0x19
        /*0062*/ 	.short	0x000c


	//----- nvinfo : EIATTR_PARAM_CBANK
	.align		4
        /*0064*/ 	.byte	0x04, 0x0a
        /*0066*/ 	.short	(.L_22 - .L_21)
	.align		4
.L_21:
        /*0068*/ 	.word	index@(.nv.constant0._Z18hello_world_kernelPii)
        /*006c*/ 	.short	0x0380
        /*006e*/ 	.short	0x000c


	//----- nvinfo : EIATTR_SW_WAR
	.align		4
.L_22:
        /*0070*/ 	.byte	0x04, 0x36
        /*0072*/ 	.short	(.L_24 - .L_23)
.L_23:
        /*0074*/ 	.word	0x00000008
.L_24:


//--------------------- .nv.callgraph             --------------------------
	.section	.nv.callgraph,"",@"SHT_CUDA_CALLGRAPH"
	.align	4
	.sectionentsize	8
	.align		4
        /*0000*/ 	.word	0x00000000
	.align		4
        /*0004*/ 	.word	0xffffffff
	.align		4
        /*0008*/ 	.word	index@(_Z18hello_world_kernelPii)
	.align		4
        /*000c*/ 	.word	index@(vprintf)
	.align		4
        /*0010*/ 	.word	0x00000000
	.align		4
        /*0014*/ 	.word	0xfffffffe
	.align		4
        /*0018*/ 	.word	0x00000000
	.align		4
        /*001c*/ 	.word	0xfffffffd
	.align		4
        /*0020*/ 	.word	0x00000000
	.align		4
        /*0024*/ 	.word	0xfffffffc


//--------------------- .nv.constant4             --------------------------
	.section	.nv.constant4,"a",@progbits
	.align	8
	.align		8
.nv.constant4:
        /*0000*/ 	.dword	vprintf
	.align		8
        /*0008*/ 	.dword	$str


//--------------------- .text._Z18hello_world_kernelPii --------------------------
	.section	.text._Z18hello_world_kernelPii,"ax",@progbits
	.align	128
        .global         _Z18hello_world_kernelPii
        .type           _Z18hello_world_kernelPii,@function
        .size           _Z18hello_world_kernelPii,(.L_x_2 - _Z18hello_world_kernelPii)
        .other          _Z18hello_world_kernelPii,@"STO_CUDA_ENTRY STV_DEFAULT"
_Z18hello_world_kernelPii:
.text._Z18hello_world_kernelPii:
[----:B------:R-:W0:Y:S01]  /*0000*/  LDC R1, c[0x0][0x37c] ;  /* 0x0000df00ff017b82 */ /* 0x000e220000000800 */
[----:B------:R-:W1:Y:S01]  /*0010*/  S2R R3, SR_TID.X ;  /* 0x0000000000037919 */ /* 0x000e620000002100 */
[----:B------:R-:W2:Y:S06]  /*0020*/  LDCU UR5, c[0x0][0x2fc] ;  /* 0x00005f80ff0577ac */ /* 0x000eac0008000800 */
[----:B------:R-:W1:Y:S01]  /*0030*/  S2UR UR6, SR_CTAID.X ;  /* 0x00000000000679c3 */ /* 0x000e620000002500 */
[----:B0-----:R-:W-:Y:S01]  /*0040*/  VIADD R1, R1, 0xfffffff0 ;  /* 0xfffffff001017836 */ /* 0x001fe20000000000 */
[----:B------:R-:W0:Y:S01]  /*0050*/  LDCU UR7, c[0x0][0x388] ;  /* 0x00007100ff0777ac */ /* 0x000e220008000800 */
[----:B------:R-:W3:Y:S05]  /*0060*/  LDCU UR4, c[0x0][0x2f8] ;  /* 0x00005f00ff0477ac */ /* 0x000eea0008000800 */
[----:B------:R-:W1:Y:S01]  /*0070*/  LDC R2, c[0x0][0x360] ;  /* 0x0000d800ff027b82 */ /* 0x000e620000000800 */
[----:B---3--:R-:W-:-:S04]  /*0080*/  IADD3 R6, P1, PT, R1, UR4, RZ ;  /* 0x0000000401067c10 */ /* 0x008fc8000ff3e0ff */
[----:B--2---:R-:W-:Y:S01]  /*0090*/  IADD3.X R7, PT, PT, RZ, UR5, RZ, P1, !PT ;  /* 0x00000005ff077c10 */ /* 0x004fe20008ffe4ff */
[----:B-1----:R-:W-:-:S05]  /*00a0*/  IMAD R2, R2, UR6, R3 ;  /* 0x0000000602027c24 */ /* 0x002fca000f8e0203 */
[----:B0-----:R-:W-:-:S13]  /*00b0*/  ISETP.GE.AND P0, PT, R2, UR7, PT ;  /* 0x0000000702007c0c */ /* 0x001fda000bf06270 */
[----:B------:R-:W-:Y:S05]  /*00c0*/  @P0 EXIT ;  /* 0x000000000000094d */ /* 0x000fea0003800000 */
[----:B------:R-:W0:Y:S01]  /*00d0*/  LDC.64 R4, c[0x0][0x380] ;  /* 0x0000e000ff047b82 */ /* 0x000e220000000a00 */
[----:B------:R-:W1:Y:S01]  /*00e0*/  LDCU.64 UR4, c[0x0][0x358] ;  /* 0x00006b00ff0477ac */ /* 0x000e620008000a00 */
[C---:B------:R-:W-:Y:S01]  /*00f0*/  ISETP.GT.AND P0, PT, R2.reuse, 0x9, PT ;  /* 0x000000090200780c */ /* 0x040fe20003f04270 */
[C---:B------:R-:W-:Y:S02]  /*0100*/  IMAD R0, R2.reuse, R2, RZ ;  /* 0x0000000202007224 */ /* 0x040fe400078e02ff */
[----:B0-----:R-:W-:-:S05]  /*0110*/  IMAD.WIDE R4, R2, 0x4, R4 ;  /* 0x0000000402047825 */ /* 0x001fca00078e0204 */
[----:B-1----:R0:W-:Y:S05]  /*0120*/  STG.E desc[UR4][R4.64], R0 ;  /* 0x0000000004007986 */ /* 0x0021ea000c101904 */
[----:B------:R-:W-:Y:S05]  /*0130*/  @P0 EXIT ;  /* 0x000000000000094d */ /* 0x000fea0003800000 */
[----:B------:R-:W-:Y:S01]  /*0140*/  MOV R8, 0x0 ;  /* 0x0000000000087802 */ /* 0x000fe20000000f00 */
[----:B------:R-:W-:Y:S01]  /*0150*/  IMAD.MOV.U32 R3, RZ, RZ, R2 ;  /* 0x000000ffff037224 */ /* 0x000fe200078e0002 */
[----:B------:R1:W-:Y:S01]  /*0160*/  STL [R1+0x8], R0 ;  /* 0x0000080001007387 */ /* 0x0003e20000100800 */
[----:B------:R-:W0:Y:S03]  /*0170*/  LDCU.64 UR4, c[0x4][0x8] ;  /* 0x01000100ff0477ac */ /* 0x000e260008000a00 */
[----:B------:R1:W-:Y:S01]  /*0180*/  STL.64 [R1], R2 ;  /* 0x0000000201007387 */ /* 0x0003e20000100a00 */
[----:B------:R-:W2:Y:S01]  /*0190*/  LDC.64 R8, c[0x4][R8] ;  /* 0x0100000008087b82 */ /* 0x000ea20000000a00 */
[----:B0-----:R-:W-:Y:S01]  /*01a0*/  MOV R4, UR4 ;  /* 0x0000000400047c02 */ /* 0x001fe20008000f00 */
[----:B-1----:R-:W-:-:S07]  /*01b0*/  IMAD.U32 R5, RZ, RZ, UR5 ;  /* 0x00000005ff057e24 */ /* 0x002fce000f8e00ff */
[----:B------:R-:W-:-:S07]  /*01c0*/  LEPC R20, `(.L_x_0) ;  /* 0x000000001014794e */ /* 0x000fce0000000000 */
[----:B--2---:R-:W-:Y:S05]  /*01d0*/  CALL.ABS.NOINC R8 ;  /* 0x0000000008007343 */ /* 0x004fea0003c00000 */
.L_x_0:
[----:B------:R-:W-:Y:S05]  /*01e0*/  EXIT ;  /* 0x000000000000794d */ /* 0x000fea0003800000 */
.L_x_1:
[----:B------:R-:W-:-:S00]  /*01f0*/  BRA `(.L_x_1) ;  /* 0xfffffffc00fc7947 */ /* 0x000fc0000383ffff */
[----:B------:R-:W-:-:S00]  /*0200*/  NOP ;  /* 0x0000000000007918 */ /* 0x000fc00000000000 */
[----:B------:R-:W-:-:S00]  /*0210*/  NOP ;  /* 0x0000000000007918 */ /* 0x000fc00000000000 */
[----:B------:R-:W-:-:S00]  /*0220*/  NOP ;  /* 0x0000000000007918 */ /* 0x000fc00000000000 */
[----:B------:R-:W-:-:S00]  /*0230*/  NOP ;  /* 0x0000000000007918 */ /* 0x000fc00000000000 */
[----:B------:R-:W-:-:S00]  /*0240*/  NOP ;  /* 0x0000000000007918 */ /* 0x000fc00000000000 */
[----:B------:R-:W-:-:S00]  /*0250*/  NOP ;  /* 0x0000000000007918 */ /* 0x000fc00000000000 */
[----:B------:R-:W-:-:S00]  /*0260*/  NOP ;  /* 0x0000000000007918 */ /* 0x000fc00000000000 */
[----:B------:R-:W-:-:S00]  /*0270*/  NOP ;  /* 0x0000000000007918 */ /* 0x000fc00000000000 */
.L_x_2:


//--------------------- .nv.global.init           --------------------------
	.section	.nv.global.init,"aw",@progbits
.nv.global.init:
	.type		$str,@object
	.size		$str,(.L_0 - $str)
$str:
        /*0000*/ 	.byte	0x48, 0x65, 0x6c, 0x6c, 0x6f, 0x20, 0x66, 0x72, 0x6f, 0x6d, 0x20, 0x47, 0x50, 0x55, 0x20, 0x74
        /*0010*/ 	.byte	0x68, 0x72, 0x65, 0x61, 0x64, 0x20, 0x25, 0x64, 0x21, 0x20, 0x53, 0x65, 0x74, 0x74, 0x69, 0x6e
        /*0020*/ 	.byte	0x67, 0x20, 0x64, 0x5f, 0x64, 0x61, 0x74, 0x61, 0x5b, 0x25, 0x64, 0x5d, 0x20, 0x3d, 0x20, 0x25
        /*0030*/ 	.byte	0x64, 0x0a, 0x00
.L_0:


//--------------------- .nv.shared.reserved.0     --------------------------
	.section	.nv.shared.reserved.0,"aw",@nobits
	.weak		__nv_reservedSMEM_offset_0_alias
	.size		__nv_reservedSMEM_offset_0_alias, 0, 64
	.other		__nv_reservedSMEM_offset_0_alias,@"STO_CUDA_RESERVED_SHARED STV_DEFAULT"
__nv_reservedSMEM_offset_0_alias:
	.zero		0
	.zero		64


//--------------------- .nv.constant0._Z18hello_world_kernelPii --------------------------
	.section	.nv.constant0._Z18hello_world_kernelPii,"a",@progbits
	.sectionflags	@""
	.align	4
.nv.constant0._Z18hello_world_kernelPii:
	.zero		908


//--------------------- SYMBOLS --------------------------

	.type		.nv.reservedSmem.offset0,@object
	.size		.nv.reservedSmem.offset0,0x4
	.type		vprintf,@function
